	.headerflags	@"EF_CUDA_TEXMODE_UNIFIED EF_CUDA_64BIT_ADDRESS EF_CUDA_ACCELERATORS EF_CUDA_SM90 EF_CUDA_VIRTUAL_SM(EF_CUDA_SM90)"
	.elftype	@"ET_EXEC"


//--------------------- .nv.info                  --------------------------
	.section	.nv.info,"",@"SHT_CUDA_INFO"
	.align	4


	//----- nvinfo : EIATTR_REGCOUNT
	.align		4
        /*0000*/ 	.byte	0x04, 0x2f
        /*0002*/ 	.short	(.L_1 - .L_0)
	.align		4
.L_0:
        /*0004*/ 	.word	index@(triton_poi_fused__prelu_kernel_add_4)
        /*0008*/ 	.word	0x00000012


	//----- nvinfo : EIATTR_MIN_STACK_SIZE
	.align		4
.L_1:
        /*000c*/ 	.byte	0x04, 0x12
        /*000e*/ 	.short	(.L_3 - .L_2)
	.align		4
.L_2:
        /*0010*/ 	.word	index@(triton_poi_fused__prelu_kernel_add_4)
        /*0014*/ 	.word	0x00000000


	//----- nvinfo : EIATTR_FRAME_SIZE
	.align		4
.L_3:
        /*0018*/ 	.byte	0x04, 0x11
        /*001a*/ 	.short	(.L_5 - .L_4)
	.align		4
.L_4:
        /*001c*/ 	.word	index@(triton_poi_fused__prelu_kernel_add_4)
        /*0020*/ 	.word	0x00000000


	//----- nvinfo : EIATTR_MIN_STACK_SIZE
	.align		4
.L_5:
        /*0024*/ 	.byte	0x04, 0x12
        /*0026*/ 	.short	(.L_7 - .L_6)
	.align		4
.L_6:
        /*0028*/ 	.word	index@(triton_poi_fused__prelu_kernel_add_4)
        /*002c*/ 	.word	0x00000000
.L_7:


//--------------------- .nv.info.triton_poi_fused__prelu_kernel_add_4 --------------------------
	.section	.nv.info.triton_poi_fused__prelu_kernel_add_4,"",@"SHT_CUDA_INFO"
	.sectionflags	@""
	.align	4


	//----- nvinfo : EIATTR_CUDA_API_VERSION
	.align		4
        /*0000*/ 	.byte	0x04, 0x37
        /*0002*/ 	.short	(.L_9 - .L_8)
.L_8:
        /*0004*/ 	.word	0x0000007c


	//----- nvinfo : EIATTR_KPARAM_INFO
	.align		4
.L_9:
        /*0008*/ 	.byte	0x04, 0x17
        /*000a*/ 	.short	(.L_11 - .L_10)
.L_10:
        /*000c*/ 	.word	0x00000000
        /*0010*/ 	.short	0x0004
        /*0012*/ 	.short	0x0020
        /*0014*/ 	.byte	0x00, 0xf0, 0x11, 0x00


	//----- nvinfo : EIATTR_KPARAM_INFO
	.align		4
.L_11:
        /*0018*/ 	.byte	0x04, 0x17
        /*001a*/ 	.short	(.L_13 - .L_12)
.L_12:
        /*001c*/ 	.word	0x00000000
        /*0020*/ 	.short	0x0003
        /*0022*/ 	.short	0x0018
        /*0024*/ 	.byte	0x00, 0xf4, 0x21, 0x00


	//----- nvinfo : EIATTR_KPARAM_INFO
	.align		4
.L_13:
        /*0028*/ 	.byte	0x04, 0x17
        /*002a*/ 	.short	(.L_15 - .L_14)
.L_14:
        /*002c*/ 	.word	0x00000000
        /*0030*/ 	.short	0x0002
        /*0032*/ 	.short	0x0010
        /*0034*/ 	.byte	0x00, 0xf4, 0x21, 0x00


	//----- nvinfo : EIATTR_KPARAM_INFO
	.align		4
.L_15:
        /*0038*/ 	.byte	0x04, 0x17
        /*003a*/ 	.short	(.L_17 - .L_16)
.L_16:
        /*003c*/ 	.word	0x00000000
        /*0040*/ 	.short	0x0001
        /*0042*/ 	.short	0x0008
        /*0044*/ 	.byte	0x00, 0xf4, 0x21, 0x00


	//----- nvinfo : EIATTR_KPARAM_INFO
	.align		4
.L_17:
        /*0048*/ 	.byte	0x04, 0x17
        /*004a*/ 	.short	(.L_19 - .L_18)
.L_18:
        /*004c*/ 	.word	0x00000000
        /*0050*/ 	.short	0x0000
        /*0052*/ 	.short	0x0000
        /*0054*/ 	.byte	0x00, 0xf4, 0x21, 0x00


	//----- nvinfo : EIATTR_SPARSE_MMA_MASK
	.align		4
.L_19:
        /*0058*/ 	.byte	0x03, 0x50
        /*005a*/ 	.short	0x0000


	//----- nvinfo : EIATTR_MAXREG_COUNT
	.align		4
        /*005c*/ 	.byte	0x03, 0x1b
        /*005e*/ 	.short	0x00ff


	//----- nvinfo : EIATTR_EXIT_INSTR_OFFSETS
	.align		4
        /*0060*/ 	.byte	0x04, 0x1c
        /*0062*/ 	.short	(.L_21 - .L_20)


	//   ....[0]....
.L_20:
        /*0064*/ 	.word	0x00000220


	//   ....[1]....
        /*0068*/ 	.word	0x00000240


	//----- nvinfo : EIATTR_REQNTID
	.align		4
.L_21:
        /*006c*/ 	.byte	0x04, 0x10
        /*006e*/ 	.short	(.L_23 - .L_22)
.L_22:
        /*0070*/ 	.word	0x00000080
        /*0074*/ 	.word	0x00000001
        /*0078*/ 	.word	0x00000001


	//----- nvinfo : EIATTR_CBANK_PARAM_SIZE
	.align		4
.L_23:
        /*007c*/ 	.byte	0x03, 0x19
        /*007e*/ 	.short	0x0024


	//----- nvinfo : EIATTR_PARAM_CBANK
	.align		4
        /*0080*/ 	.byte	0x04, 0x0a
        /*0082*/ 	.short	(.L_25 - .L_24)
	.align		4
.L_24:
        /*0084*/ 	.word	index@(.nv.constant0.triton_poi_fused__prelu_kernel_add_4)
        /*0088*/ 	.short	0x0210
        /*008a*/ 	.short	0x0024


	//----- nvinfo : EIATTR_SW_WAR
	.align		4
.L_25:
        /*008c*/ 	.byte	0x04, 0x36
        /*008e*/ 	.short	(.L_27 - .L_26)
.L_26:
        /*0090*/ 	.word	0x00000008
.L_27:


//--------------------- .nv.callgraph             --------------------------
	.section	.nv.callgraph,"",@"SHT_CUDA_CALLGRAPH"
	.align	4
	.sectionentsize	8
	.align		4
        /*0000*/ 	.word	0x00000000
	.align		4
        /*0004*/ 	.word	0xffffffff
	.align		4
        /*0008*/ 	.word	0x00000000
	.align		4
        /*000c*/ 	.word	0xfffffffe
	.align		4
        /*0010*/ 	.word	0x00000000
	.align		4
        /*0014*/ 	.word	0xfffffffd
	.align		4
        /*0018*/ 	.word	0x00000000
	.align		4
        /*001c*/ 	.word	0xfffffffc


//--------------------- .text.triton_poi_fused__prelu_kernel_add_4 --------------------------
	.section	.text.triton_poi_fused__prelu_kernel_add_4,"ax",@progbits
	.align	128
        .global         triton_poi_fused__prelu_kernel_add_4
        .type           triton_poi_fused__prelu_kernel_add_4,@function
        .size           triton_poi_fused__prelu_kernel_add_4,(.L_x_1 - triton_poi_fused__prelu_kernel_add_4)
        .other          triton_poi_fused__prelu_kernel_add_4,@"STO_CUDA_ENTRY STV_DEFAULT"
triton_poi_fused__prelu_kernel_add_4:
.text.triton_poi_fused__prelu_kernel_add_4:
[----:B------:R-:W0:Y:S02]  /*0000*/  LDC R1, c[0x0][0x28] ;  /* 0x00000a00ff017b82 */ /* 0x000e240000000800 */
[----:B------:R-:W1:Y:S01]  /*0010*/  S2R R0, SR_TID.X ;  /* 0x0000000000007919 */ /* 0x000e620000002100 */
[----:B------:R-:W2:Y:S01]  /*0020*/  LDC.64 R6, c[0x0][0x210] ;  /* 0x00008400ff067b82 */ /* 0x000ea20000000a00 */
[----:B------:R-:W-:Y:S01]  /*0030*/  HFMA2.MMA R15, -RZ, RZ, 0, 0 ;  /* 0x00000000ff0f7435 */ /* 0x000fe200000001ff */
[----:B------:R-:W-:Y:S01]  /*0040*/  ULDC.64 UR4, c[0x0][0x208] ;  /* 0x0000820000047ab9 */ /* 0x000fe20000000a00 */
[----:B------:R-:W3:Y:S05]  /*0050*/  S2R R11, SR_CTAID.X ;  /* 0x00000000000b7919 */ /* 0x000eea0000002500 */
[----:B------:R-:W4:Y:S01]  /*0060*/  LDC.64 R4, c[0x0][0x218] ;  /* 0x00008600ff047b82 */ /* 0x000f220000000a00 */
[----:B-1----:R-:W-:-:S04]  /*0070*/  LOP3.LUT R0, R0, 0x7f, RZ, 0xc0, !PT ;  /* 0x0000007f00007812 */ /* 0x002fc800078ec0ff */
[----:B---3--:R-:W-:-:S04]  /*0080*/  LEA R11, R11, R0, 0x7 ;  /* 0x000000000b0b7211 */ /* 0x008fc800078e38ff */
[C---:B------:R-:W-:Y:S01]  /*0090*/  ISETP.GE.AND P1, PT, R11.reuse, 0x1b00, PT ;  /* 0x00001b000b00780c */ /* 0x040fe20003f26270 */
[----:B------:R-:W-:-:S04]  /*00a0*/  IMAD.HI R0, R11, 0x4bda12f7, RZ ;  /* 0x4bda12f70b007827 */ /* 0x000fc800078e02ff */
[----:B--2---:R-:W-:Y:S01]  /*00b0*/  IMAD.WIDE R6, R11, 0x4, R6 ;  /* 0x000000040b067825 */ /* 0x004fe200078e0206 */
[----:B------:R-:W-:-:S04]  /*00c0*/  SHF.R.U32.HI R3, RZ, 0x1f, R0 ;  /* 0x0000001fff037819 */ /* 0x000fc80000011600 */
[----:B------:R-:W-:Y:S02]  /*00d0*/  LEA.HI.SX32 R0, R0, R3, 0x1c ;  /* 0x0000000300007211 */ /* 0x000fe400078fe2ff */
[----:B------:R-:W1:Y:S01]  /*00e0*/  LDC.64 R2, c[0x0][0x220] ;  /* 0x00008800ff027b82 */ /* 0x000e620000000a00 */
[----:B------:R2:W3:Y:S01]  /*00f0*/  @!P1 LDG.E R15, desc[UR4][R6.64] ;  /* 0x00000004060f9981 */ /* 0x0004e2000c1e1900 */
[----:B------:R-:W-:Y:S01]  /*0100*/  SHF.R.S32.HI R9, RZ, 0x1f, R0 ;  /* 0x0000001fff097819 */ /* 0x000fe20000011400 */
[----:B------:R-:W-:-:S03]  /*0110*/  IMAD R13, R0, -0x36, R11 ;  /* 0xffffffca000d7824 */ /* 0x000fc600078e020b */
[----:B------:R-:W-:-:S04]  /*0120*/  LEA.HI R9, R9, R0, RZ, 0x5 ;  /* 0x0000000009097211 */ /* 0x000fc800078f28ff */
[----:B------:R-:W-:Y:S01]  /*0130*/  LOP3.LUT R9, R9, 0xffffffe0, RZ, 0xc0, !PT ;  /* 0xffffffe009097812 */ /* 0x000fe200078ec0ff */
[----:B------:R-:W-:-:S03]  /*0140*/  IMAD R13, R0, 0x38, R13 ;  /* 0x00000038000d7824 */ /* 0x000fc600078e020d */
[----:B------:R-:W-:Y:S01]  /*0150*/  IADD3 R9, R0, -R9, RZ ;  /* 0x8000000900097210 */ /* 0x000fe20007ffe0ff */
[----:B------:R-:W-:Y:S01]  /*0160*/  VIADD R13, R13, 0x1 ;  /* 0x000000010d0d7836 */ /* 0x000fe20000000000 */
[----:B------:R-:W-:-:S03]  /*0170*/  MOV R0, RZ ;  /* 0x000000ff00007202 */ /* 0x000fc60000000f00 */
[----:B----4-:R-:W-:Y:S02]  /*0180*/  IMAD.WIDE R4, R9, 0x4, R4 ;  /* 0x0000000409047825 */ /* 0x010fe400078e0204 */
[----:B------:R-:W2:Y:S02]  /*0190*/  LDC.64 R8, c[0x0][0x228] ;  /* 0x00008a00ff087b82 */ /* 0x000ea40000000a00 */
[----:B------:R-:W-:Y:S01]  /*01a0*/  IMAD.MOV.U32 R10, RZ, RZ, RZ ;  /* 0x000000ffff0a7224 */ /* 0x000fe200078e00ff */
[----:B------:R-:W4:Y:S01]  /*01b0*/  @!P1 LDG.E.EL R0, desc[UR4][R4.64] ;  /* 0x0000000404009981 */ /* 0x000f22000c2e1900 */
[----:B-1----:R-:W-:-:S05]  /*01c0*/  IMAD.WIDE R2, R13, 0x4, R2 ;  /* 0x000000040d027825 */ /* 0x002fca00078e0202 */
[----:B------:R-:W5:Y:S01]  /*01d0*/  @!P1 LDG.E R10, desc[UR4][R2.64] ;  /* 0x00000004020a9981 */ /* 0x000f62000c1e1900 */
[----:B--2---:R-:W-:Y:S01]  /*01e0*/  IMAD.WIDE R6, R11, 0x4, R8 ;  /* 0x000000040b067825 */ /* 0x004fe200078e0208 */
[----:B---3--:R-:W-:-:S13]  /*01f0*/  FSETP.GT.AND P0, PT, R15, RZ, PT ;  /* 0x000000ff0f00720b */ /* 0x008fda0003f04000 */
[----:B----4-:R-:W-:-:S04]  /*0200*/  @!P0 FMUL R15, R0, R15 ;  /* 0x0000000f000f8220 */ /* 0x010fc80000400000 */
[----:B-----5:R-:W-:Y:S01]  /*0210*/  FADD R15, R15, R10 ;  /* 0x0000000a0f0f7221 */ /* 0x020fe20000000000 */
[----:B------:R-:W-:Y:S06]  /*0220*/  @P1 EXIT ;  /* 0x000000000000194d */ /* 0x000fec0003800000 */
[----:B------:R-:W-:Y:S01]  /*0230*/  STG.E desc[UR4][R6.64], R15 ;  /* 0x0000000f06007986 */ /* 0x000fe2000c101904 */
[----:B------:R-:W-:Y:S05]  /*0240*/  EXIT ;  /* 0x000000000000794d */ /* 0x000fea0003800000 */
.L_x_0:
[----:B------:R-:W-:-:S00]  /*0250*/  BRA `(.L_x_0) ;  /* 0xfffffffc00fc7947 */ /* 0x000fc0000383ffff */
[----:B------:R-:W-:-:S00]  /*0260*/  NOP ;  /* 0x0000000000007918 */ /* 0x000fc00000000000 */
        /* <DEDUP_REMOVED lines=9> */
.L_x_1:


//--------------------- .nv.constant0.triton_poi_fused__prelu_kernel_add_4 --------------------------
	.section	.nv.constant0.triton_poi_fused__prelu_kernel_add_4,"a",@progbits
	.sectionflags	@""
	.align	4
.nv.constant0.triton_poi_fused__prelu_kernel_add_4:
	.zero		564
